//
// Generated by NVIDIA NVVM Compiler
//
// Compiler Build ID: CL-36424714
// Cuda compilation tools, release 13.0, V13.0.88
// Based on NVVM 20.0.0
//

.version 9.0
.target sm_100
.address_size 64

	// .globl	_Z11fun_computePdS_i

.visible .entry _Z11fun_computePdS_i(
	.param .u64 .ptr .align 1 _Z11fun_computePdS_i_param_0,
	.param .u64 .ptr .align 1 _Z11fun_computePdS_i_param_1,
	.param .u32 _Z11fun_computePdS_i_param_2
)
{
	.reg .pred 	%p<2>;
	.reg .b32 	%r<4>;
	.reg .b64 	%rd<8>;
	.reg .b64 	%fd<10>;

	ld.param.u64 	%rd1, [_Z11fun_computePdS_i_param_0];
	ld.param.u64 	%rd2, [_Z11fun_computePdS_i_param_1];
	ld.param.u32 	%r2, [_Z11fun_computePdS_i_param_2];
	mov.u32 	%r1, %tid.x;
	add.s32 	%r3, %r2, -1;
	setp.ge.s32 	%p1, %r1, %r3;
	@%p1 bra 	$L__BB0_2;
	cvta.to.global.u64 	%rd3, %rd1;
	cvta.to.global.u64 	%rd4, %rd2;
	mul.wide.u32 	%rd5, %r1, 8;
	add.s64 	%rd6, %rd3, %rd5;
	ld.global.f64 	%fd1, [%rd6+8];
	ld.global.f64 	%fd2, [%rd6];
	mul.f64 	%fd3, %fd2, %fd2;
	sub.f64 	%fd4, %fd1, %fd3;
	mul.f64 	%fd5, %fd4, %fd4;
	mul.f64 	%fd6, %fd5, 0d4059000000000000;
	mov.f64 	%fd7, 0d3FF0000000000000;
	sub.f64 	%fd8, %fd7, %fd2;
	fma.rn.f64 	%fd9, %fd8, %fd8, %fd6;
	add.s64 	%rd7, %rd4, %rd5;
	st.global.f64 	[%rd7], %fd9;
$L__BB0_2:
	ret;

}


// ===== COMPILED SASS (sm_100) =====

	.target	sm_100

	.elftype	@"ET_EXEC"


//--------------------- .note.nv.tkinfo           --------------------------
	.section	.note.nv.tkinfo,"",@"SHT_NOTE"
	.sectionflags	@"SHF_NOTE_NV_TKINFO"
	.tkinfo
        /*0018*/ 	.word	0x00000002
        /*0030*/ 	.string	""
        /*0030*/ 	.string	"ptxas"
        /*0030*/ 	.string	"Cuda compilation tools, release 13.0, V13.0.88"
        /*0030*/ 	.string	"Build cuda_13.0.r13.0/compiler.36424714_0"
        /*0030*/ 	.string	"-arch sm_100 -m 64 "



//--------------------- .note.nv.cuinfo           --------------------------
	.section	.note.nv.cuinfo,"",@"SHT_NOTE"
	.sectionflags	@"SHF_NOTE_NV_CUINFO"
        /*0018*/ 	.short	0x0002
        /*001a*/ 	.short	0x0064
        /*001c*/ 	.short	0x0082
	.zero		2


//--------------------- .nv.info                  --------------------------
	.section	.nv.info,"",@"SHT_CUDA_INFO"
	.align	4


	//----- nvinfo : EIATTR_REGCOUNT
	.align		4
        /*0000*/ 	.byte	0x04, 0x2f
        /*0002*/ 	.short	(.L_1 - .L_0)
	.align		4
.L_0:
        /*0004*/ 	.word	index@(_Z11fun_computePdS_i)
        /*0008*/ 	.word	0x0000000e


	//----- nvinfo : EIATTR_FRAME_SIZE
	.align		4
.L_1:
        /*000c*/ 	.byte	0x04, 0x11
        /*000e*/ 	.short	(.L_3 - .L_2)
	.align		4
.L_2:
        /*0010*/ 	.word	index@(_Z11fun_computePdS_i)
        /*0014*/ 	.word	0x00000000


	//----- nvinfo : EIATTR_MIN_STACK_SIZE
	.align		4
.L_3:
        /*0018*/ 	.byte	0x04, 0x12
        /*001a*/ 	.short	(.L_5 - .L_4)
	.align		4
.L_4:
        /*001c*/ 	.word	index@(_Z11fun_computePdS_i)
        /*0020*/ 	.word	0x00000000
.L_5:


//--------------------- .nv.compat                --------------------------
	.section	.nv.compat,"",@"SHT_CUDA_COMPAT_INFO"
	.align	4
        /*0000*/ 	.byte	0x02, 0x09, 0x00, 0x00, 0x02, 0x02, 0x01, 0x00, 0x02, 0x05, 0x05, 0x00, 0x03, 0x07, 0x01, 0x01
        /*0010*/ 	.byte	0x02, 0x03, 0x00, 0x00, 0x02, 0x06, 0x01, 0x00, 0x04, 0x0b, 0x08, 0x00, 0x01, 0x00, 0x00, 0x00
        /*0020*/ 	.byte	0x00, 0x00, 0x00, 0x00


//--------------------- .nv.info._Z11fun_computePdS_i --------------------------
	.section	.nv.info._Z11fun_computePdS_i,"",@"SHT_CUDA_INFO"
	.sectionflags	@""
	.align	4


	//----- nvinfo : EIATTR_CUDA_API_VERSION
	.align		4
        /*0000*/ 	.byte	0x04, 0x37
        /*0002*/ 	.short	(.L_7 - .L_6)
.L_6:
        /*0004*/ 	.word	0x00000082


	//----- nvinfo : EIATTR_KPARAM_INFO
	.align		4
.L_7:
        /*0008*/ 	.byte	0x04, 0x17
        /*000a*/ 	.short	(.L_9 - .L_8)
.L_8:
        /*000c*/ 	.word	0x00000000
        /*0010*/ 	.short	0x0002
        /*0012*/ 	.short	0x0010
        /*0014*/ 	.byte	0x00, 0xf0, 0x11, 0x00


	//----- nvinfo : EIATTR_KPARAM_INFO
	.align		4
.L_9:
        /*0018*/ 	.byte	0x04, 0x17
        /*001a*/ 	.short	(.L_11 - .L_10)
.L_10:
        /*001c*/ 	.word	0x00000000
        /*0020*/ 	.short	0x0001
        /*0022*/ 	.short	0x0008
        /*0024*/ 	.byte	0x00, 0xf5, 0x21, 0x00


	//----- nvinfo : EIATTR_KPARAM_INFO
	.align		4
.L_11:
        /*0028*/ 	.byte	0x04, 0x17
        /*002a*/ 	.short	(.L_13 - .L_12)
.L_12:
        /*002c*/ 	.word	0x00000000
        /*0030*/ 	.short	0x0000
        /*0032*/ 	.short	0x0000
        /*0034*/ 	.byte	0x00, 0xf5, 0x21, 0x00


	//----- nvinfo : EIATTR_SPARSE_MMA_MASK
	.align		4
.L_13:
        /*0038*/ 	.byte	0x03, 0x50
        /*003a*/ 	.short	0x0000


	//----- nvinfo : EIATTR_MAXREG_COUNT
	.align		4
        /*003c*/ 	.byte	0x03, 0x1b
        /*003e*/ 	.short	0x00ff


	//----- nvinfo : EIATTR_MERCURY_ISA_VERSION
	.align		4
        /*0040*/ 	.byte	0x03, 0x5f
        /*0042*/ 	.short	0x0101


	//----- nvinfo : EIATTR_VRC_CTA_INIT_COUNT
	.align		4
        /*0044*/ 	.byte	0x02, 0x4a
	.zero		1
	.zero		1


	//----- nvinfo : EIATTR_EXIT_INSTR_OFFSETS
	.align		4
        /*0048*/ 	.byte	0x04, 0x1c
        /*004a*/ 	.short	(.L_15 - .L_14)


	//   ....[0]....
.L_14:
        /*004c*/ 	.word	0x00000050


	//   ....[1]....
        /*0050*/ 	.word	0x00000130


	//----- nvinfo : EIATTR_CBANK_PARAM_SIZE
	.align		4
.L_15:
        /*0054*/ 	.byte	0x03, 0x19
        /*0056*/ 	.short	0x0014


	//----- nvinfo : EIATTR_PARAM_CBANK
	.align		4
        /*0058*/ 	.byte	0x04, 0x0a
        /*005a*/ 	.short	(.L_17 - .L_16)
	.align		4
.L_16:
        /*005c*/ 	.word	index@(.nv.constant0._Z11fun_computePdS_i)
        /*0060*/ 	.short	0x0380
        /*0062*/ 	.short	0x0014


	//----- nvinfo : EIATTR_SW_WAR
	.align		4
.L_17:
        /*0064*/ 	.byte	0x04, 0x36
        /*0066*/ 	.short	(.L_19 - .L_18)
.L_18:
        /*0068*/ 	.word	0x00000008
.L_19:


//--------------------- .nv.callgraph             --------------------------
	.section	.nv.callgraph,"",@"SHT_CUDA_CALLGRAPH"
	.align	4
	.sectionentsize	8
	.align		4
        /*0000*/ 	.word	0x00000000
	.align		4
        /*0004*/ 	.word	0xffffffff
	.align		4
        /*0008*/ 	.word	0x00000000
	.align		4
        /*000c*/ 	.word	0xfffffffe
	.align		4
        /*0010*/ 	.word	0x00000000
	.align		4
        /*0014*/ 	.word	0xfffffffd
	.align		4
        /*0018*/ 	.word	0x00000000
	.align		4
        /*001c*/ 	.word	0xfffffffc


//--------------------- .text._Z11fun_computePdS_i --------------------------
	.section	.text._Z11fun_computePdS_i,"ax",@progbits
	.align	128
        .global         _Z11fun_computePdS_i
        .type           _Z11fun_computePdS_i,@function
        .size           _Z11fun_computePdS_i,(.L_x_1 - _Z11fun_computePdS_i)
        .other          _Z11fun_computePdS_i,@"STO_CUDA_ENTRY STV_DEFAULT"
_Z11fun_computePdS_i:
.text._Z11fun_computePdS_i:
[----:B------:R-:W-:Y:S01]  /*0000*/  LDC R1, c[0x0][0x37c] ;  /* 0x0000df00ff017b82 */ /* 0x000fe20000000800 */
[----:B------:R-:W0:Y:S01]  /*0010*/  S2R R11, SR_TID.X ;  /* 0x00000000000b7919 */ /* 0x000e220000002100 */
[----:B------:R-:W1:Y:S02]  /*0020*/  LDCU UR4, c[0x0][0x390] ;  /* 0x00007200ff0477ac */ /* 0x000e640008000800 */
[----:B-1----:R-:W-:-:S06]  /*0030*/  UIADD3 UR4, UPT, UPT, UR4, -0x1, URZ ;  /* 0xffffffff04047890 */ /* 0x002fcc000fffe0ff */
[----:B0-----:R-:W-:-:S13]  /*0040*/  ISETP.GE.AND P0, PT, R11, UR4, PT ;  /* 0x000000040b007c0c */ /* 0x001fda000bf06270 */
[----:B------:R-:W-:Y:S05]  /*0050*/  @P0 EXIT ;  /* 0x000000000000094d */ /* 0x000fea0003800000 */
[----:B------:R-:W0:Y:S01]  /*0060*/  LDC.64 R2, c[0x0][0x380] ;  /* 0x0000e000ff027b82 */ /* 0x000e220000000a00 */
[----:B------:R-:W1:Y:S07]  /*0070*/  LDCU.64 UR4, c[0x0][0x358] ;  /* 0x00006b00ff0477ac */ /* 0x000e6e0008000a00 */
[----:B------:R-:W2:Y:S01]  /*0080*/  LDC.64 R8, c[0x0][0x388] ;  /* 0x0000e200ff087b82 */ /* 0x000ea20000000a00 */
[----:B0-----:R-:W-:-:S05]  /*0090*/  IMAD.WIDE.U32 R2, R11, 0x8, R2 ;  /* 0x000000080b027825 */ /* 0x001fca00078e0002 */
[----:B-1----:R-:W3:Y:S04]  /*00a0*/  LDG.E.64 R4, desc[UR4][R2.64+0x8] ;  /* 0x0000080402047981 */ /* 0x002ee8000c1e1b00 */
[----:B------:R-:W3:Y:S02]  /*00b0*/  LDG.E.64 R6, desc[UR4][R2.64] ;  /* 0x0000000402067981 */ /* 0x000ee4000c1e1b00 */
[C---:B---3--:R-:W-:Y:S02]  /*00c0*/  DFMA R4, -R6.reuse, R6, R4 ;  /* 0x000000060604722b */ /* 0x048fe40000000104 */
[----:B------:R-:W-:-:S06]  /*00d0*/  DADD R6, -R6, 1 ;  /* 0x3ff0000006067429 */ /* 0x000fcc0000000100 */
[----:B------:R-:W-:-:S08]  /*00e0*/  DMUL R4, R4, R4 ;  /* 0x0000000404047228 */ /* 0x000fd00000000000 */
[----:B------:R-:W-:-:S08]  /*00f0*/  DMUL R4, R4, 100 ;  /* 0x4059000004047828 */ /* 0x000fd00000000000 */
[----:B------:R-:W-:Y:S01]  /*0100*/  DFMA R4, R6, R6, R4 ;  /* 0x000000060604722b */ /* 0x000fe20000000004 */
[----:B--2---:R-:W-:-:S06]  /*0110*/  IMAD.WIDE.U32 R6, R11, 0x8, R8 ;  /* 0x000000080b067825 */ /* 0x004fcc00078e0008 */
[----:B------:R-:W-:Y:S01]  /*0120*/  STG.E.64 desc[UR4][R6.64], R4 ;  /* 0x0000000406007986 */ /* 0x000fe2000c101b04 */
[----:B------:R-:W-:Y:S05]  /*0130*/  EXIT ;  /* 0x000000000000794d */ /* 0x000fea0003800000 */
.L_x_0:
[----:B------:R-:W-:-:S00]  /*0140*/  BRA `(.L_x_0) ;  /* 0xfffffffc00fc7947 */ /* 0x000fc0000383ffff */
[----:B------:R-:W-:-:S00]  /*0150*/  NOP ;  /* 0x0000000000007918 */ /* 0x000fc00000000000 */
        /* <DEDUP_REMOVED lines=10> */
.L_x_1:


//--------------------- .nv.shared.reserved.0     --------------------------
	.section	.nv.shared.reserved.0,"aw",@nobits
	.weak		__nv_reservedSMEM_offset_0_alias
	.size		__nv_reservedSMEM_offset_0_alias, 0, 64
	.other		__nv_reservedSMEM_offset_0_alias,@"STO_CUDA_RESERVED_SHARED STV_DEFAULT"
__nv_reservedSMEM_offset_0_alias:
	.zero		0
	.zero		64


//--------------------- .nv.constant0._Z11fun_computePdS_i --------------------------
	.section	.nv.constant0._Z11fun_computePdS_i,"a",@progbits
	.sectionflags	@""
	.align	4
.nv.constant0._Z11fun_computePdS_i:
	.zero		916


//--------------------- SYMBOLS --------------------------

	.type		.nv.reservedSmem.offset0,@object
	.size		.nv.reservedSmem.offset0,0x4
